	.headerflags	@"EF_CUDA_TEXMODE_UNIFIED EF_CUDA_64BIT_ADDRESS EF_CUDA_ACCELERATORS EF_CUDA_SM90 EF_CUDA_VIRTUAL_SM(EF_CUDA_SM90)"
	.elftype	@"ET_EXEC"


//--------------------- .nv.info                  --------------------------
	.section	.nv.info,"",@"SHT_CUDA_INFO"
	.align	4


	//----- nvinfo : EIATTR_REGCOUNT
	.align		4
        /*0000*/ 	.byte	0x04, 0x2f
        /*0002*/ 	.short	(.L_3 - .L_2)
	.align		4
.L_2:
        /*0004*/ 	.word	index@(triton_poi_fused__native_batch_norm_legit_no_training_add_relu_19)
        /*0008*/ 	.word	0x0000001c


	//----- nvinfo : EIATTR_MIN_STACK_SIZE
	.align		4
.L_3:
        /*000c*/ 	.byte	0x04, 0x12
        /*000e*/ 	.short	(.L_5 - .L_4)
	.align		4
.L_4:
        /*0010*/ 	.word	index@(triton_poi_fused__native_batch_norm_legit_no_training_add_relu_19)
        /*0014*/ 	.word	0x00000000


	//----- nvinfo : EIATTR_FRAME_SIZE
	.align		4
.L_5:
        /*0018*/ 	.byte	0x04, 0x11
        /*001a*/ 	.short	(.L_7 - .L_6)
	.align		4
.L_6:
        /*001c*/ 	.word	index@(triton_poi_fused__native_batch_norm_legit_no_training_add_relu_19)
        /*0020*/ 	.word	0x00000000


	//----- nvinfo : EIATTR_MIN_STACK_SIZE
	.align		4
.L_7:
        /*0024*/ 	.byte	0x04, 0x12
        /*0026*/ 	.short	(.L_9 - .L_8)
	.align		4
.L_8:
        /*0028*/ 	.word	index@(triton_poi_fused__native_batch_norm_legit_no_training_add_relu_19)
        /*002c*/ 	.word	0x00000000
.L_9:


//--------------------- .nv.info.triton_poi_fused__native_batch_norm_legit_no_training_add_relu_19 --------------------------
	.section	.nv.info.triton_poi_fused__native_batch_norm_legit_no_training_add_relu_19,"",@"SHT_CUDA_INFO"
	.sectionflags	@""
	.align	4


	//----- nvinfo : EIATTR_CUDA_API_VERSION
	.align		4
        /*0000*/ 	.byte	0x04, 0x37
        /*0002*/ 	.short	(.L_11 - .L_10)
.L_10:
        /*0004*/ 	.word	0x0000007c


	//----- nvinfo : EIATTR_KPARAM_INFO
	.align		4
.L_11:
        /*0008*/ 	.byte	0x04, 0x17
        /*000a*/ 	.short	(.L_13 - .L_12)
.L_12:
        /*000c*/ 	.word	0x00000000
        /*0010*/ 	.short	0x0007
        /*0012*/ 	.short	0x0038
        /*0014*/ 	.byte	0x00, 0xf0, 0x11, 0x00


	//----- nvinfo : EIATTR_KPARAM_INFO
	.align		4
.L_13:
        /*0018*/ 	.byte	0x04, 0x17
        /*001a*/ 	.short	(.L_15 - .L_14)
.L_14:
        /*001c*/ 	.word	0x00000000
        /*0020*/ 	.short	0x0006
        /*0022*/ 	.short	0x0030
        /*0024*/ 	.byte	0x00, 0xf4, 0x21, 0x00


	//----- nvinfo : EIATTR_KPARAM_INFO
	.align		4
.L_15:
        /*0028*/ 	.byte	0x04, 0x17
        /*002a*/ 	.short	(.L_17 - .L_16)
.L_16:
        /*002c*/ 	.word	0x00000000
        /*0030*/ 	.short	0x0005
        /*0032*/ 	.short	0x0028
        /*0034*/ 	.byte	0x00, 0xf4, 0x21, 0x00


	//----- nvinfo : EIATTR_KPARAM_INFO
	.align		4
.L_17:
        /*0038*/ 	.byte	0x04, 0x17
        /*003a*/ 	.short	(.L_19 - .L_18)
.L_18:
        /*003c*/ 	.word	0x00000000
        /*0040*/ 	.short	0x0004
        /*0042*/ 	.short	0x0020
        /*0044*/ 	.byte	0x00, 0xf4, 0x21, 0x00


	//----- nvinfo : EIATTR_KPARAM_INFO
	.align		4
.L_19:
        /*0048*/ 	.byte	0x04, 0x17
        /*004a*/ 	.short	(.L_21 - .L_20)
.L_20:
        /*004c*/ 	.word	0x00000000
        /*0050*/ 	.short	0x0003
        /*0052*/ 	.short	0x0018
        /*0054*/ 	.byte	0x00, 0xf4, 0x21, 0x00


	//----- nvinfo : EIATTR_KPARAM_INFO
	.align		4
.L_21:
        /*0058*/ 	.byte	0x04, 0x17
        /*005a*/ 	.short	(.L_23 - .L_22)
.L_22:
        /*005c*/ 	.word	0x00000000
        /*0060*/ 	.short	0x0002
        /*0062*/ 	.short	0x0010
        /*0064*/ 	.byte	0x00, 0xf4, 0x21, 0x00


	//----- nvinfo : EIATTR_KPARAM_INFO
	.align		4
.L_23:
        /*0068*/ 	.byte	0x04, 0x17
        /*006a*/ 	.short	(.L_25 - .L_24)
.L_24:
        /*006c*/ 	.word	0x00000000
        /*0070*/ 	.short	0x0001
        /*0072*/ 	.short	0x0008
        /*0074*/ 	.byte	0x00, 0xf4, 0x21, 0x00


	//----- nvinfo : EIATTR_KPARAM_INFO
	.align		4
.L_25:
        /*0078*/ 	.byte	0x04, 0x17
        /*007a*/ 	.short	(.L_27 - .L_26)
.L_26:
        /*007c*/ 	.word	0x00000000
        /*0080*/ 	.short	0x0000
        /*0082*/ 	.short	0x0000
        /*0084*/ 	.byte	0x00, 0xf4, 0x21, 0x00


	//----- nvinfo : EIATTR_SPARSE_MMA_MASK
	.align		4
.L_27:
        /*0088*/ 	.byte	0x03, 0x50
        /*008a*/ 	.short	0x0000


	//----- nvinfo : EIATTR_MAXREG_COUNT
	.align		4
        /*008c*/ 	.byte	0x03, 0x1b
        /*008e*/ 	.short	0x00ff


	//----- nvinfo : EIATTR_EXIT_INSTR_OFFSETS
	.align		4
        /*0090*/ 	.byte	0x04, 0x1c
        /*0092*/ 	.short	(.L_29 - .L_28)


	//   ....[0]....
.L_28:
        /*0094*/ 	.word	0x00000480


	//   ....[1]....
        /*0098*/ 	.word	0x000004a0


	//----- nvinfo : EIATTR_REQNTID
	.align		4
.L_29:
        /*009c*/ 	.byte	0x04, 0x10
        /*009e*/ 	.short	(.L_31 - .L_30)
.L_30:
        /*00a0*/ 	.word	0x00000080
        /*00a4*/ 	.word	0x00000001
        /*00a8*/ 	.word	0x00000001


	//----- nvinfo : EIATTR_CBANK_PARAM_SIZE
	.align		4
.L_31:
        /*00ac*/ 	.byte	0x03, 0x19
        /*00ae*/ 	.short	0x003c


	//----- nvinfo : EIATTR_PARAM_CBANK
	.align		4
        /*00b0*/ 	.byte	0x04, 0x0a
        /*00b2*/ 	.short	(.L_33 - .L_32)
	.align		4
.L_32:
        /*00b4*/ 	.word	index@(.nv.constant0.triton_poi_fused__native_batch_norm_legit_no_training_add_relu_19)
        /*00b8*/ 	.short	0x0210
        /*00ba*/ 	.short	0x003c


	//----- nvinfo : EIATTR_SW_WAR
	.align		4
.L_33:
        /*00bc*/ 	.byte	0x04, 0x36
        /*00be*/ 	.short	(.L_35 - .L_34)
.L_34:
        /*00c0*/ 	.word	0x00000008
.L_35:


//--------------------- .nv.callgraph             --------------------------
	.section	.nv.callgraph,"",@"SHT_CUDA_CALLGRAPH"
	.align	4
	.sectionentsize	8
	.align		4
        /*0000*/ 	.word	0x00000000
	.align		4
        /*0004*/ 	.word	0xffffffff
	.align		4
        /*0008*/ 	.word	0x00000000
	.align		4
        /*000c*/ 	.word	0xfffffffe
	.align		4
        /*0010*/ 	.word	0x00000000
	.align		4
        /*0014*/ 	.word	0xfffffffd
	.align		4
        /*0018*/ 	.word	0x00000000
	.align		4
        /*001c*/ 	.word	0xfffffffc


//--------------------- .nv.constant4             --------------------------
	.section	.nv.constant4,"a",@progbits
	.align	8
	.align		8
.nv.constant4:
        /*0000*/ 	.dword	_$_str
	.align		8
        /*0008*/ 	.dword	_$_str_$_2


//--------------------- .text.triton_poi_fused__native_batch_norm_legit_no_training_add_relu_19 --------------------------
	.section	.text.triton_poi_fused__native_batch_norm_legit_no_training_add_relu_19,"ax",@progbits
	.align	128
        .global         triton_poi_fused__native_batch_norm_legit_no_training_add_relu_19
        .type           triton_poi_fused__native_batch_norm_legit_no_training_add_relu_19,@function
        .size           triton_poi_fused__native_batch_norm_legit_no_training_add_relu_19,(.L_x_1 - triton_poi_fused__native_batch_norm_legit_no_training_add_relu_19)
        .other          triton_poi_fused__native_batch_norm_legit_no_training_add_relu_19,@"STO_CUDA_ENTRY STV_DEFAULT"
triton_poi_fused__native_batch_norm_legit_no_training_add_relu_19:
.text.triton_poi_fused__native_batch_norm_legit_no_training_add_relu_19:
[----:B------:R-:W0:Y:S01]  /*0000*/  LDC R1, c[0x0][0x28] ;  /* 0x00000a00ff017b82 */ /* 0x000e220000000800 */
[----:B------:R-:W1:Y:S01]  /*0010*/  S2R R0, SR_TID.X ;  /* 0x0000000000007919 */ /* 0x000e620000002100 */
[----:B------:R-:W-:-:S06]  /*0020*/  HFMA2.MMA R2, -RZ, RZ, 0, 0 ;  /* 0x00000000ff027435 */ /* 0x000fcc00000001ff */
[----:B------:R-:W2:Y:S01]  /*0030*/  LDC.64 R12, c[0x0][0x220] ;  /* 0x00008800ff0c7b82 */ /* 0x000ea20000000a00 */
[----:B------:R-:W-:Y:S01]  /*0040*/  ULDC.64 UR4, c[0x0][0x208] ;  /* 0x0000820000047ab9 */ /* 0x000fe20000000a00 */
[----:B------:R-:W3:Y:S06]  /*0050*/  S2R R3, SR_CTAID.X ;  /* 0x0000000000037919 */ /* 0x000eec0000002500 */
[----:B------:R-:W4:Y:S08]  /*0060*/  LDC.64 R20, c[0x0][0x218] ;  /* 0x00008600ff147b82 */ /* 0x000f300000000a00 */
[----:B------:R-:W5:Y:S08]  /*0070*/  LDC.64 R18, c[0x0][0x210] ;  /* 0x00008400ff127b82 */ /* 0x000f700000000a00 */
[----:B------:R-:W5:Y:S01]  /*0080*/  LDC.64 R22, c[0x0][0x228] ;  /* 0x00008a00ff167b82 */ /* 0x000f620000000a00 */
[----:B-1----:R-:W-:-:S07]  /*0090*/  SHF.L.U32 R0, R0, 0x1, RZ ;  /* 0x0000000100007819 */ /* 0x002fce00000006ff */
[----:B------:R-:W1:Y:S01]  /*00a0*/  LDC.64 R24, c[0x0][0x230] ;  /* 0x00008c00ff187b82 */ /* 0x000e620000000a00 */
[----:B------:R-:W-:-:S04]  /*00b0*/  LOP3.LUT R0, R0, 0xfe, RZ, 0xc0, !PT ;  /* 0x000000fe00007812 */ /* 0x000fc800078ec0ff */
[----:B---3--:R-:W-:-:S03]  /*00c0*/  LEA R3, R3, R0, 0x8 ;  /* 0x0000000003037211 */ /* 0x008fc600078e40ff */
[----:B------:R-:W3:Y:S01]  /*00d0*/  LDC.64 R10, c[0x0][0x238] ;  /* 0x00008e00ff0a7b82 */ /* 0x000ee20000000a00 */
[C---:B------:R-:W-:Y:S01]  /*00e0*/  ISETP.GE.AND P0, PT, R3.reuse, 0xb600, PT ;  /* 0x0000b6000300780c */ /* 0x040fe20003f06270 */
[----:B------:R-:W-:-:S05]  /*00f0*/  IMAD.HI R0, R3, -0x4bf4bf4b, R2 ;  /* 0xb40b40b503007827 */ /* 0x000fca00078e0202 */
[----:B------:R-:W-:-:S04]  /*0100*/  SHF.R.U32.HI R5, RZ, 0x1f, R0 ;  /* 0x0000001fff057819 */ /* 0x000fc80000011600 */
[----:B------:R-:W-:-:S05]  /*0110*/  LEA.HI.SX32 R5, R0, R5, 0x17 ;  /* 0x0000000500057211 */ /* 0x000fca00078fbaff */
[----:B------:R-:W-:Y:S01]  /*0120*/  IMAD R15, R5, -0x2d8, R3 ;  /* 0xfffffd28050f7824 */ /* 0x000fe200078e0203 */
[----:B------:R-:W-:-:S03]  /*0130*/  CS2R R4, SRZ ;  /* 0x0000000000047805 */ /* 0x000fc6000001ff00 */
[----:B--2---:R-:W-:-:S05]  /*0140*/  IMAD.WIDE R12, R15, 0x4, R12 ;  /* 0x000000040f0c7825 */ /* 0x004fca00078e020c */
[----:B------:R2:W3:Y:S01]  /*0150*/  @!P0 LDG.E.EL.64 R4, desc[UR4][R12.64] ;  /* 0x000000040c048981 */ /* 0x0004e2000c2e1b00 */
[----:B------:R-:W-:Y:S02]  /*0160*/  CS2R R6, SRZ ;  /* 0x0000000000067805 */ /* 0x000fe4000001ff00 */
[----:B------:R-:W-:Y:S01]  /*0170*/  CS2R R8, SRZ ;  /* 0x0000000000087805 */ /* 0x000fe2000001ff00 */
[----:B----4-:R-:W-:-:S04]  /*0180*/  IMAD.WIDE R20, R15, 0x4, R20 ;  /* 0x000000040f147825 */ /* 0x010fc800078e0214 */
[----:B-----5:R-:W-:Y:S01]  /*0190*/  IMAD.WIDE R18, R3, 0x4, R18 ;  /* 0x0000000403127825 */ /* 0x020fe200078e0212 */
[----:B------:R-:W4:Y:S01]  /*01a0*/  @!P0 LDG.E.EL.64 R6, desc[UR4][R20.64] ;  /* 0x0000000414068981 */ /* 0x000f22000c2e1b00 */
[----:B--2---:R-:W-:Y:S02]  /*01b0*/  CS2R R12, SRZ ;  /* 0x00000000000c7805 */ /* 0x004fe4000001ff00 */
[C---:B0-----:R-:W-:Y:S01]  /*01c0*/  IMAD.WIDE R22, R15.reuse, 0x4, R22 ;  /* 0x000000040f167825 */ /* 0x041fe200078e0216 */
[----:B------:R0:W4:Y:S03]  /*01d0*/  @!P0 LDG.E.64 R8, desc[UR4][R18.64] ;  /* 0x0000000412088981 */ /* 0x000126000c1e1b00 */
[----:B-1----:R-:W-:Y:S01]  /*01e0*/  IMAD.WIDE R24, R15, 0x4, R24 ;  /* 0x000000040f187825 */ /* 0x002fe200078e0218 */
[----:B------:R-:W-:Y:S02]  /*01f0*/  CS2R R14, SRZ ;  /* 0x00000000000e7805 */ /* 0x000fe4000001ff00 */
[----:B------:R-:W-:Y:S01]  /*0200*/  CS2R R16, SRZ ;  /* 0x0000000000107805 */ /* 0x000fe2000001ff00 */
[----:B------:R-:W2:Y:S01]  /*0210*/  @!P0 LDG.E.EL.64 R12, desc[UR4][R22.64] ;  /* 0x00000004160c8981 */ /* 0x000ea2000c2e1b00 */
[----:B---3--:R-:W-:-:S03]  /*0220*/  IMAD.WIDE R10, R3, 0x4, R10 ;  /* 0x00000004030a7825 */ /* 0x008fc600078e020a */
[----:B------:R-:W2:Y:S04]  /*0230*/  @!P0 LDG.E.EL.64 R14, desc[UR4][R24.64] ;  /* 0x00000004180e8981 */ /* 0x000ea8000c2e1b00 */
[----:B------:R1:W3:Y:S01]  /*0240*/  @!P0 LDG.E.64 R16, desc[UR4][R10.64] ;  /* 0x000000040a108981 */ /* 0x0002e2000c1e1b00 */
[----:B0-----:R-:W-:Y:S01]  /*0250*/  MOV R19, 0x3e800000 ;  /* 0x3e80000000137802 */ /* 0x001fe20000000f00 */
[----:B------:R-:W-:Y:S01]  /*0260*/  FADD R4, R4, 9.9999997473787516356e-06 ;  /* 0x3727c5ac04047421 */ /* 0x000fe20000000000 */
[----:B------:R-:W-:-:S03]  /*0270*/  FADD R5, R5, 9.9999997473787516356e-06 ;  /* 0x3727c5ac05057421 */ /* 0x000fc60000000000 */
[----:B------:R-:W0:Y:S08]  /*0280*/  MUFU.SQRT R0, R4 ;  /* 0x0000000400007308 */ /* 0x000e300000002000 */
[----:B------:R5:W1:Y:S01]  /*0290*/  MUFU.SQRT R2, R5 ;  /* 0x0000000500027308 */ /* 0x000a620000002000 */
[C---:B0-----:R-:W-:Y:S02]  /*02a0*/  FSETP.GT.AND P1, PT, R0.reuse, 8.50705917302346158658e+37, PT ;  /* 0x7e8000000000780b */ /* 0x041fe40003f24000 */
[----:B------:R-:W-:Y:S01]  /*02b0*/  FSETP.GEU.AND P3, PT, R0, 1.175494350822287508e-38, PT ;  /* 0x008000000000780b */ /* 0x000fe20003f6e000 */
[----:B-----5:R-:W0:Y:S01]  /*02c0*/  LDC.64 R4, c[0x0][0x240] ;  /* 0x00009000ff047b82 */ /* 0x020e220000000a00 */
[----:B-1----:R-:W-:-:S02]  /*02d0*/  FSETP.GT.AND P2, PT, R2, 8.50705917302346158658e+37, PT ;  /* 0x7e8000000200780b */ /* 0x002fc40003f44000 */
[----:B------:R-:W-:-:S07]  /*02e0*/  FSETP.GEU.AND P4, PT, R2, 1.175494350822287508e-38, PT ;  /* 0x008000000200780b */ /* 0x000fce0003f8e000 */
[----:B------:R-:W-:-:S04]  /*02f0*/  @P1 FMUL R0, R0, 0.25 ;  /* 0x3e80000000001820 */ /* 0x000fc80000400000 */
[----:B------:R-:W-:Y:S01]  /*0300*/  @!P3 FMUL R0, R0, 16777216 ;  /* 0x4b8000000000b820 */ /* 0x000fe20000400000 */
[----:B------:R-:W-:-:S04]  /*0310*/  @P2 FMUL R2, R2, 0.25 ;  /* 0x3e80000002022820 */ /* 0x000fc80000400000 */
[----:B------:R-:W-:Y:S01]  /*0320*/  @!P4 FMUL R2, R2, 16777216 ;  /* 0x4b8000000202c820 */ /* 0x000fe20000400000 */
[----:B------:R-:W1:Y:S01]  /*0330*/  MUFU.RCP R0, R0 ;  /* 0x0000000000007308 */ /* 0x000e620000001000 */
[----:B------:R-:W-:-:S07]  /*0340*/  FSEL R11, R19, 1, P1 ;  /* 0x3f800000130b7808 */ /* 0x000fce0000800000 */
[----:B------:R-:W5:Y:S01]  /*0350*/  MUFU.RCP R2, R2 ;  /* 0x0000000200027308 */ /* 0x000f620000001000 */
[----:B------:R-:W-:Y:S01]  /*0360*/  FSEL R19, R19, 1, P2 ;  /* 0x3f80000013137808 */ /* 0x000fe20001000000 */
[----:B------:R-:W-:Y:S01]  /*0370*/  @!P3 FMUL R11, R11, 16777216 ;  /* 0x4b8000000b0bb820 */ /* 0x000fe20000400000 */
[----:B----4-:R-:W-:-:S03]  /*0380*/  FADD R6, -R6, R8 ;  /* 0x0000000806067221 */ /* 0x010fc60000000100 */
[----:B------:R-:W-:Y:S01]  /*0390*/  @!P4 FMUL R19, R19, 16777216 ;  /* 0x4b8000001313c820 */ /* 0x000fe20000400000 */
[----:B-1----:R-:W-:Y:S01]  /*03a0*/  FMUL R11, R0, R11 ;  /* 0x0000000b000b7220 */ /* 0x002fe20000400000 */
[----:B------:R-:W-:-:S03]  /*03b0*/  FADD R7, -R7, R9 ;  /* 0x0000000907077221 */ /* 0x000fc60000000100 */
[----:B------:R-:W-:Y:S01]  /*03c0*/  FMUL R11, R6, R11 ;  /* 0x0000000b060b7220 */ /* 0x000fe20000400000 */
[----:B-----5:R-:W-:-:S03]  /*03d0*/  FMUL R0, R2, R19 ;  /* 0x0000001302007220 */ /* 0x020fc60000400000 */
[----:B--2---:R-:W-:Y:S01]  /*03e0*/  FFMA R11, R11, R12, R14 ;  /* 0x0000000c0b0b7223 */ /* 0x004fe2000000000e */
[----:B------:R-:W-:-:S04]  /*03f0*/  FMUL R0, R7, R0 ;  /* 0x0000000007007220 */ /* 0x000fc80000400000 */
[----:B------:R-:W-:Y:S01]  /*0400*/  FFMA R0, R0, R13, R15 ;  /* 0x0000000d00007223 */ /* 0x000fe2000000000f */
[C---:B---3--:R-:W-:Y:S01]  /*0410*/  FSETP.GEU.AND P1, PT, R11.reuse, -R16, PT ;  /* 0x800000100b00720b */ /* 0x048fe20003f2e000 */
[----:B------:R-:W-:Y:S02]  /*0420*/  FADD R11, R11, R16 ;  /* 0x000000100b0b7221 */ /* 0x000fe40000000000 */
[C---:B------:R-:W-:Y:S01]  /*0430*/  FADD R2, R0.reuse, R17 ;  /* 0x0000001100027221 */ /* 0x040fe20000000000 */
[----:B------:R-:W-:Y:S01]  /*0440*/  FSETP.GEU.AND P2, PT, R0, -R17, PT ;  /* 0x800000110000720b */ /* 0x000fe20003f4e000 */
[----:B0-----:R-:W-:Y:S01]  /*0450*/  IMAD.WIDE R4, R3, 0x4, R4 ;  /* 0x0000000403047825 */ /* 0x001fe200078e0204 */
[----:B------:R-:W-:Y:S02]  /*0460*/  FSEL R6, R11, RZ, P1 ;  /* 0x000000ff0b067208 */ /* 0x000fe40000800000 */
[----:B------:R-:W-:Y:S01]  /*0470*/  FSEL R7, R2, RZ, P2 ;  /* 0x000000ff02077208 */ /* 0x000fe20001000000 */
[----:B------:R-:W-:Y:S08]  /*0480*/  @P0 EXIT ;  /* 0x000000000000094d */ /* 0x000ff00003800000 */
[----:B------:R-:W-:Y:S01]  /*0490*/  STG.E.64 desc[UR4][R4.64], R6 ;  /* 0x0000000604007986 */ /* 0x000fe2000c101b04 */
[----:B------:R-:W-:Y:S05]  /*04a0*/  EXIT ;  /* 0x000000000000794d */ /* 0x000fea0003800000 */
.L_x_0:
[----:B------:R-:W-:-:S00]  /*04b0*/  BRA `(.L_x_0) ;  /* 0xfffffffc00fc7947 */ /* 0x000fc0000383ffff */
[----:B------:R-:W-:-:S00]  /*04c0*/  NOP ;  /* 0x0000000000007918 */ /* 0x000fc00000000000 */
        /* <DEDUP_REMOVED lines=11> */
.L_x_1:


//--------------------- .nv.global.init           --------------------------
	.section	.nv.global.init,"aw",@progbits
.nv.global.init:
	.type		_$_str,@object
	.size		_$_str,(_$_str_$_2 - _$_str)
_$_str:
        /*0000*/ 	.byte	0x5f, 0x5f, 0x43, 0x55, 0x44, 0x41, 0x5f, 0x46, 0x54, 0x5a, 0x00
	.type		_$_str_$_2,@object
	.size		_$_str_$_2,(.L_1 - _$_str_$_2)
_$_str_$_2:
        /*000b*/ 	.byte	0x5f, 0x5f, 0x43, 0x55, 0x44, 0x41, 0x5f, 0x50, 0x52, 0x45, 0x43, 0x5f, 0x53, 0x51, 0x52, 0x54
        /*001b*/ 	.byte	0x00
.L_1:


//--------------------- .nv.constant0.triton_poi_fused__native_batch_norm_legit_no_training_add_relu_19 --------------------------
	.section	.nv.constant0.triton_poi_fused__native_batch_norm_legit_no_training_add_relu_19,"a",@progbits
	.sectionflags	@""
	.align	4
.nv.constant0.triton_poi_fused__native_batch_norm_legit_no_training_add_relu_19:
	.zero		588
